//
// Generated by NVIDIA NVVM Compiler
//
// Compiler Build ID: CL-36424714
// Cuda compilation tools, release 13.0, V13.0.88
// Based on NVVM 20.0.0
//

.version 9.0
.target sm_100
.address_size 64

	// .globl	UNet3DKiTS19SliceKernelFP32Linear

.visible .entry UNet3DKiTS19SliceKernelFP32Linear(
	.param .u64 .ptr .align 1 UNet3DKiTS19SliceKernelFP32Linear_param_0,
	.param .u64 .ptr .align 1 UNet3DKiTS19SliceKernelFP32Linear_param_1,
	.param .u64 .ptr .align 1 UNet3DKiTS19SliceKernelFP32Linear_param_2
)
{
	.reg .b32 	%r<18>;
	.reg .b32 	%f<2>;
	.reg .b64 	%rd<11>;

	ld.param.u64 	%rd1, [UNet3DKiTS19SliceKernelFP32Linear_param_0];
	ld.param.u64 	%rd2, [UNet3DKiTS19SliceKernelFP32Linear_param_1];
	ld.param.u64 	%rd3, [UNet3DKiTS19SliceKernelFP32Linear_param_2];
	cvta.to.global.u64 	%rd4, %rd2;
	cvta.to.global.u64 	%rd5, %rd1;
	cvta.to.global.u64 	%rd6, %rd3;
	mov.u32 	%r1, %ctaid.x;
	mov.u32 	%r2, %ctaid.y;
	mov.u32 	%r3, %tid.x;
	ld.global.nc.u32 	%r4, [%rd6+8];
	ld.global.nc.u32 	%r5, [%rd6+4];
	mul.lo.s32 	%r6, %r5, %r4;
	ld.global.nc.u32 	%r7, [%rd6+16];
	add.s32 	%r8, %r7, %r1;
	ld.global.nc.u32 	%r9, [%rd6+20];
	add.s32 	%r10, %r9, %r2;
	ld.global.nc.u32 	%r11, [%rd6+24];
	mad.lo.s32 	%r12, %r6, %r8, %r3;
	add.s32 	%r13, %r12, %r11;
	mad.lo.s32 	%r14, %r10, %r4, %r13;
	mul.wide.s32 	%rd7, %r14, 4;
	add.s64 	%rd8, %rd5, %rd7;
	ld.global.nc.f32 	%f1, [%rd8];
	ld.global.nc.u32 	%r15, [%rd6+28];
	mad.lo.s32 	%r16, %r15, %r1, %r2;
	mad.lo.s32 	%r17, %r16, %r15, %r3;
	mul.wide.s32 	%rd9, %r17, 4;
	add.s64 	%rd10, %rd4, %rd9;
	st.global.f32 	[%rd10], %f1;
	ret;

}
	// .globl	UNet3DKiTS19SliceKernelI8Linear
.visible .entry UNet3DKiTS19SliceKernelI8Linear(
	.param .u64 .ptr .align 1 UNet3DKiTS19SliceKernelI8Linear_param_0,
	.param .u64 .ptr .align 1 UNet3DKiTS19SliceKernelI8Linear_param_1,
	.param .u64 .ptr .align 1 UNet3DKiTS19SliceKernelI8Linear_param_2
)
{
	.reg .b16 	%rs<3>;
	.reg .b32 	%r<18>;
	.reg .b64 	%rd<11>;

	ld.param.u64 	%rd1, [UNet3DKiTS19SliceKernelI8Linear_param_0];
	ld.param.u64 	%rd2, [UNet3DKiTS19SliceKernelI8Linear_param_1];
	ld.param.u64 	%rd3, [UNet3DKiTS19SliceKernelI8Linear_param_2];
	cvta.to.global.u64 	%rd4, %rd2;
	cvta.to.global.u64 	%rd5, %rd1;
	cvta.to.global.u64 	%rd6, %rd3;
	mov.u32 	%r1, %ctaid.x;
	mov.u32 	%r2, %ctaid.y;
	mov.u32 	%r3, %tid.x;
	ld.global.nc.u32 	%r4, [%rd6+8];
	ld.global.nc.u32 	%r5, [%rd6+4];
	mul.lo.s32 	%r6, %r5, %r4;
	ld.global.nc.u32 	%r7, [%rd6+16];
	add.s32 	%r8, %r7, %r1;
	ld.global.nc.u32 	%r9, [%rd6+20];
	add.s32 	%r10, %r9, %r2;
	ld.global.nc.u32 	%r11, [%rd6+24];
	mad.lo.s32 	%r12, %r6, %r8, %r3;
	add.s32 	%r13, %r12, %r11;
	mad.lo.s32 	%r14, %r10, %r4, %r13;
	cvt.s64.s32 	%rd7, %r14;
	add.s64 	%rd8, %rd5, %rd7;
	ld.global.nc.u8 	%rs1, [%rd8];
	cvt.u16.u8 	%rs2, %rs1;
	ld.global.nc.u32 	%r15, [%rd6+28];
	mad.lo.s32 	%r16, %r15, %r1, %r2;
	mad.lo.s32 	%r17, %r16, %r15, %r3;
	cvt.s64.s32 	%rd9, %r17;
	add.s64 	%rd10, %rd4, %rd9;
	st.global.u8 	[%rd10], %rs2;
	ret;

}
	// .globl	UNet3DKiTS19SliceKernelI8CDHW32
.visible .entry UNet3DKiTS19SliceKernelI8CDHW32(
	.param .u64 .ptr .align 1 UNet3DKiTS19SliceKernelI8CDHW32_param_0,
	.param .u64 .ptr .align 1 UNet3DKiTS19SliceKernelI8CDHW32_param_1,
	.param .u64 .ptr .align 1 UNet3DKiTS19SliceKernelI8CDHW32_param_2
)
{
	.reg .b16 	%rs<3>;
	.reg .b32 	%r<19>;
	.reg .b64 	%rd<11>;

	ld.param.u64 	%rd1, [UNet3DKiTS19SliceKernelI8CDHW32_param_0];
	ld.param.u64 	%rd2, [UNet3DKiTS19SliceKernelI8CDHW32_param_1];
	ld.param.u64 	%rd3, [UNet3DKiTS19SliceKernelI8CDHW32_param_2];
	cvta.to.global.u64 	%rd4, %rd2;
	cvta.to.global.u64 	%rd5, %rd1;
	cvta.to.global.u64 	%rd6, %rd3;
	mov.u32 	%r1, %ctaid.x;
	mov.u32 	%r2, %ctaid.y;
	mov.u32 	%r3, %tid.x;
	ld.global.nc.u32 	%r4, [%rd6+8];
	ld.global.nc.u32 	%r5, [%rd6+4];
	mul.lo.s32 	%r6, %r5, %r4;
	ld.global.nc.u32 	%r7, [%rd6+16];
	add.s32 	%r8, %r7, %r1;
	ld.global.nc.u32 	%r9, [%rd6+20];
	add.s32 	%r10, %r9, %r2;
	ld.global.nc.u32 	%r11, [%rd6+24];
	mad.lo.s32 	%r12, %r6, %r8, %r3;
	add.s32 	%r13, %r12, %r11;
	mad.lo.s32 	%r14, %r10, %r4, %r13;
	cvt.s64.s32 	%rd7, %r14;
	add.s64 	%rd8, %rd5, %rd7;
	ld.global.nc.u8 	%rs1, [%rd8];
	cvt.u16.u8 	%rs2, %rs1;
	ld.global.nc.u32 	%r15, [%rd6+28];
	mad.lo.s32 	%r16, %r15, %r1, %r2;
	mad.lo.s32 	%r17, %r16, %r15, %r3;
	shl.b32 	%r18, %r17, 5;
	cvt.s64.s32 	%rd9, %r18;
	add.s64 	%rd10, %rd4, %rd9;
	st.global.u8 	[%rd10], %rs2;
	ret;

}
	// .globl	UNet3DKiTS19PatchKernel
.visible .entry UNet3DKiTS19PatchKernel(
	.param .u64 .ptr .align 1 UNet3DKiTS19PatchKernel_param_0,
	.param .u64 .ptr .align 1 UNet3DKiTS19PatchKernel_param_1,
	.param .u64 .ptr .align 1 UNet3DKiTS19PatchKernel_param_2,
	.param .u64 .ptr .align 1 UNet3DKiTS19PatchKernel_param_3
)
{
	.reg .pred 	%p<6>;
	.reg .b16 	%rs<32>;
	.reg .b32 	%r<53>;
	.reg .b64 	%rd<27>;

	ld.param.u64 	%rd5, [UNet3DKiTS19PatchKernel_param_0];
	ld.param.u64 	%rd4, [UNet3DKiTS19PatchKernel_param_1];
	ld.param.u64 	%rd6, [UNet3DKiTS19PatchKernel_param_2];
	ld.param.u64 	%rd7, [UNet3DKiTS19PatchKernel_param_3];
	cvta.to.global.u64 	%rd1, %rd6;
	cvta.to.global.u64 	%rd2, %rd5;
	cvta.to.global.u64 	%rd3, %rd7;
	ld.global.nc.u32 	%r1, [%rd3+40];
	setp.lt.s32 	%p1, %r1, 1;
	@%p1 bra 	$L__BB3_7;
	mov.u32 	%r2, %tid.x;
	mov.u32 	%r32, %ctaid.y;
	mov.u32 	%r33, %ctaid.x;
	cvta.to.global.u64 	%rd8, %rd4;
	ld.global.nc.u32 	%r34, [%rd3+28];
	ld.global.nc.u32 	%r3, [%rd3+32];
	mad.lo.s32 	%r35, %r34, %r33, %r32;
	mul.lo.s32 	%r4, %r35, %r34;
	add.s32 	%r46, %r2, %r4;
	mul.wide.s32 	%rd9, %r46, 2;
	add.s64 	%rd10, %rd8, %rd9;
	ld.global.nc.u16 	%rs1, [%rd10];
	ld.global.nc.u32 	%r36, [%rd3+4];
	ld.global.nc.u32 	%r37, [%rd3+8];
	ld.global.nc.u32 	%r38, [%rd3+16];
	add.s32 	%r39, %r38, %r33;
	ld.global.nc.u32 	%r40, [%rd3+20];
	add.s32 	%r41, %r40, %r32;
	ld.global.nc.u32 	%r42, [%rd3+24];
	add.s32 	%r6, %r42, %r2;
	ld.global.nc.u32 	%r7, [%rd3+12];
	mad.lo.s32 	%r43, %r39, %r36, %r41;
	mul.lo.s32 	%r8, %r43, %r37;
	and.b32  	%r9, %r1, 3;
	setp.lt.u32 	%p2, %r1, 4;
	mov.b32 	%r49, 0;
	@%p2 bra 	$L__BB3_4;
	and.b32  	%r49, %r1, 2147483644;
	neg.s32 	%r48, %r49;
	shl.b32 	%r12, %r7, 2;
	shl.b32 	%r13, %r3, 2;
	add.s32 	%r47, %r6, %r8;
	mul.wide.s32 	%rd15, %r3, 2;
	mul.wide.s32 	%rd17, %r7, 2;
$L__BB3_3:
	.pragma "nounroll";
	mul.wide.s32 	%rd11, %r46, 2;
	add.s64 	%rd12, %rd2, %rd11;
	ld.global.nc.u16 	%rs3, [%rd12];
	// begin inline asm
	{mul.f16 %rs2,%rs3,%rs1;
}
	// end inline asm
	mul.wide.s32 	%rd13, %r47, 2;
	add.s64 	%rd14, %rd1, %rd13;
	ld.global.u16 	%rs6, [%rd14];
	// begin inline asm
	{add.f16 %rs5,%rs6,%rs2;
}
	// end inline asm
	st.global.u16 	[%rd14], %rs5;
	add.s64 	%rd16, %rd12, %rd15;
	ld.global.nc.u16 	%rs9, [%rd16];
	// begin inline asm
	{mul.f16 %rs8,%rs9,%rs1;
}
	// end inline asm
	add.s64 	%rd18, %rd14, %rd17;
	ld.global.u16 	%rs12, [%rd18];
	// begin inline asm
	{add.f16 %rs11,%rs12,%rs8;
}
	// end inline asm
	st.global.u16 	[%rd18], %rs11;
	add.s64 	%rd19, %rd16, %rd15;
	ld.global.nc.u16 	%rs15, [%rd19];
	// begin inline asm
	{mul.f16 %rs14,%rs15,%rs1;
}
	// end inline asm
	add.s64 	%rd20, %rd18, %rd17;
	ld.global.u16 	%rs18, [%rd20];
	// begin inline asm
	{add.f16 %rs17,%rs18,%rs14;
}
	// end inline asm
	st.global.u16 	[%rd20], %rs17;
	add.s64 	%rd21, %rd19, %rd15;
	ld.global.nc.u16 	%rs21, [%rd21];
	// begin inline asm
	{mul.f16 %rs20,%rs21,%rs1;
}
	// end inline asm
	add.s64 	%rd22, %rd20, %rd17;
	ld.global.u16 	%rs24, [%rd22];
	// begin inline asm
	{add.f16 %rs23,%rs24,%rs20;
}
	// end inline asm
	st.global.u16 	[%rd22], %rs23;
	add.s32 	%r48, %r48, 4;
	add.s32 	%r47, %r47, %r12;
	add.s32 	%r46, %r46, %r13;
	setp.ne.s32 	%p3, %r48, 0;
	@%p3 bra 	$L__BB3_3;
$L__BB3_4:
	setp.eq.s32 	%p4, %r9, 0;
	@%p4 bra 	$L__BB3_7;
	mad.lo.s32 	%r44, %r49, %r7, %r6;
	add.s32 	%r52, %r44, %r8;
	mad.lo.s32 	%r45, %r49, %r3, %r2;
	add.s32 	%r51, %r45, %r4;
	neg.s32 	%r50, %r9;
$L__BB3_6:
	.pragma "nounroll";
	mul.wide.s32 	%rd23, %r51, 2;
	add.s64 	%rd24, %rd2, %rd23;
	ld.global.nc.u16 	%rs27, [%rd24];
	// begin inline asm
	{mul.f16 %rs26,%rs27,%rs1;
}
	// end inline asm
	mul.wide.s32 	%rd25, %r52, 2;
	add.s64 	%rd26, %rd1, %rd25;
	ld.global.u16 	%rs30, [%rd26];
	// begin inline asm
	{add.f16 %rs29,%rs30,%rs26;
}
	// end inline asm
	st.global.u16 	[%rd26], %rs29;
	add.s32 	%r52, %r52, %r7;
	add.s32 	%r51, %r51, %r3;
	add.s32 	%r50, %r50, 1;
	setp.ne.s32 	%p5, %r50, 0;
	@%p5 bra 	$L__BB3_6;
$L__BB3_7:
	ret;

}
	// .globl	UNet3DKiTS19ArgMaxKernel
.visible .entry UNet3DKiTS19ArgMaxKernel(
	.param .u64 .ptr .align 1 UNet3DKiTS19ArgMaxKernel_param_0,
	.param .u64 .ptr .align 1 UNet3DKiTS19ArgMaxKernel_param_1,
	.param .u64 .ptr .align 1 UNet3DKiTS19ArgMaxKernel_param_2
)
{
	.reg .pred 	%p<3>;
	.reg .b16 	%rs<9>;
	.reg .b32 	%r<9>;
	.reg .b64 	%rd<14>;

	ld.param.u64 	%rd1, [UNet3DKiTS19ArgMaxKernel_param_0];
	ld.param.u64 	%rd2, [UNet3DKiTS19ArgMaxKernel_param_1];
	ld.param.u64 	%rd3, [UNet3DKiTS19ArgMaxKernel_param_2];
	cvta.to.global.u64 	%rd4, %rd1;
	cvta.to.global.u64 	%rd5, %rd3;
	mov.u32 	%r1, %ctaid.x;
	mov.u32 	%r2, %ctaid.y;
	mov.u32 	%r3, %tid.x;
	ld.global.nc.u32 	%r4, [%rd5+4];
	ld.global.nc.u32 	%r5, [%rd5+8];
	mad.lo.s32 	%r6, %r4, %r1, %r2;
	mad.lo.s32 	%r7, %r6, %r5, %r3;
	cvt.s64.s32 	%rd6, %r7;
	mul.wide.s32 	%rd7, %r7, 2;
	add.s64 	%rd8, %rd4, %rd7;
	ld.global.nc.u16 	%rs2, [%rd8];
	ld.global.nc.u32 	%r8, [%rd5+12];
	mul.wide.s32 	%rd9, %r8, 2;
	add.s64 	%rd10, %rd8, %rd9;
	ld.global.nc.u16 	%rs3, [%rd10];
	add.s64 	%rd11, %rd10, %rd9;
	ld.global.nc.u16 	%rs6, [%rd11];
	// begin inline asm
	{ .reg .pred __$temp3;
  setp.gt.f16  __$temp3, %rs2, %rs3;
  selp.u16 %rs1, 1, 0, __$temp3;}
	// end inline asm
	setp.eq.s16 	%p1, %rs1, 0;
	selp.b16 	%rs5, %rs3, %rs2, %p1;
	selp.u16 	%rs7, 1, 0, %p1;
	cvta.to.global.u64 	%rd12, %rd2;
	// begin inline asm
	{ .reg .pred __$temp3;
  setp.gt.f16  __$temp3, %rs5, %rs6;
  selp.u16 %rs4, 1, 0, __$temp3;}
	// end inline asm
	setp.eq.s16 	%p2, %rs4, 0;
	selp.b16 	%rs8, 2, %rs7, %p2;
	add.s64 	%rd13, %rd12, %rd6;
	st.global.u8 	[%rd13], %rs8;
	ret;

}


// ===== COMPILED SASS (sm_100) =====

	.target	sm_100

	.elftype	@"ET_EXEC"


//--------------------- .note.nv.tkinfo           --------------------------
	.section	.note.nv.tkinfo,"",@"SHT_NOTE"
	.sectionflags	@"SHF_NOTE_NV_TKINFO"
	.tkinfo
        /*0018*/ 	.word	0x00000002
        /*0030*/ 	.string	""
        /*0030*/ 	.string	"ptxas"
        /*0030*/ 	.string	"Cuda compilation tools, release 13.0, V13.0.88"
        /*0030*/ 	.string	"Build cuda_13.0.r13.0/compiler.36424714_0"
        /*0030*/ 	.string	"-arch sm_100 -m 64 "



//--------------------- .note.nv.cuinfo           --------------------------
	.section	.note.nv.cuinfo,"",@"SHT_NOTE"
	.sectionflags	@"SHF_NOTE_NV_CUINFO"
        /*0018*/ 	.short	0x0002
        /*001a*/ 	.short	0x0064
        /*001c*/ 	.short	0x0082
	.zero		2


//--------------------- .nv.info                  --------------------------
	.section	.nv.info,"",@"SHT_CUDA_INFO"
	.align	4


	//----- nvinfo : EIATTR_REGCOUNT
	.align		4
        /*0000*/ 	.byte	0x04, 0x2f
        /*0002*/ 	.short	(.L_1 - .L_0)
	.align		4
.L_0:
        /*0004*/ 	.word	index@(UNet3DKiTS19SliceKernelFP32Linear)
        /*0008*/ 	.word	0x0000000e


	//----- nvinfo : EIATTR_FRAME_SIZE
	.align		4
.L_1:
        /*000c*/ 	.byte	0x04, 0x11
        /*000e*/ 	.short	(.L_3 - .L_2)
	.align		4
.L_2:
        /*0010*/ 	.word	index@(UNet3DKiTS19SliceKernelFP32Linear)
        /*0014*/ 	.word	0x00000000


	//----- nvinfo : EIATTR_REGCOUNT
	.align		4
.L_3:
        /*0018*/ 	.byte	0x04, 0x2f
        /*001a*/ 	.short	(.L_5 - .L_4)
	.align		4
.L_4:
        /*001c*/ 	.word	index@(UNet3DKiTS19SliceKernelI8Linear)
        /*0020*/ 	.word	0x0000000c


	//----- nvinfo : EIATTR_FRAME_SIZE
	.align		4
.L_5:
        /*0024*/ 	.byte	0x04, 0x11
        /*0026*/ 	.short	(.L_7 - .L_6)
	.align		4
.L_6:
        /*0028*/ 	.word	index@(UNet3DKiTS19SliceKernelI8Linear)
        /*002c*/ 	.word	0x00000000


	//----- nvinfo : EIATTR_REGCOUNT
	.align		4
.L_7:
        /*0030*/ 	.byte	0x04, 0x2f
        /*0032*/ 	.short	(.L_9 - .L_8)
	.align		4
.L_8:
        /*0034*/ 	.word	index@(UNet3DKiTS19SliceKernelI8CDHW32)
        /*0038*/ 	.word	0x0000000d


	//----- nvinfo : EIATTR_FRAME_SIZE
	.align		4
.L_9:
        /*003c*/ 	.byte	0x04, 0x11
        /*003e*/ 	.short	(.L_11 - .L_10)
	.align		4
.L_10:
        /*0040*/ 	.word	index@(UNet3DKiTS19SliceKernelI8CDHW32)
        /*0044*/ 	.word	0x00000000


	//----- nvinfo : EIATTR_REGCOUNT
	.align		4
.L_11:
        /*0048*/ 	.byte	0x04, 0x2f
        /*004a*/ 	.short	(.L_13 - .L_12)
	.align		4
.L_12:
        /*004c*/ 	.word	index@(UNet3DKiTS19PatchKernel)
        /*0050*/ 	.word	0x0000001c


	//----- nvinfo : EIATTR_FRAME_SIZE
	.align		4
.L_13:
        /*0054*/ 	.byte	0x04, 0x11
        /*0056*/ 	.short	(.L_15 - .L_14)
	.align		4
.L_14:
        /*0058*/ 	.word	index@(UNet3DKiTS19PatchKernel)
        /*005c*/ 	.word	0x00000000


	//----- nvinfo : EIATTR_REGCOUNT
	.align		4
.L_15:
        /*0060*/ 	.byte	0x04, 0x2f
        /*0062*/ 	.short	(.L_17 - .L_16)
	.align		4
.L_16:
        /*0064*/ 	.word	index@(UNet3DKiTS19ArgMaxKernel)
        /*0068*/ 	.word	0x00000010


	//----- nvinfo : EIATTR_FRAME_SIZE
	.align		4
.L_17:
        /*006c*/ 	.byte	0x04, 0x11
        /*006e*/ 	.short	(.L_19 - .L_18)
	.align		4
.L_18:
        /*0070*/ 	.word	index@(UNet3DKiTS19ArgMaxKernel)
        /*0074*/ 	.word	0x00000000


	//----- nvinfo : EIATTR_MIN_STACK_SIZE
	.align		4
.L_19:
        /*0078*/ 	.byte	0x04, 0x12
        /*007a*/ 	.short	(.L_21 - .L_20)
	.align		4
.L_20:
        /*007c*/ 	.word	index@(UNet3DKiTS19ArgMaxKernel)
        /*0080*/ 	.word	0x00000000


	//----- nvinfo : EIATTR_MIN_STACK_SIZE
	.align		4
.L_21:
        /*0084*/ 	.byte	0x04, 0x12
        /*0086*/ 	.short	(.L_23 - .L_22)
	.align		4
.L_22:
        /*0088*/ 	.word	index@(UNet3DKiTS19PatchKernel)
        /*008c*/ 	.word	0x00000000


	//----- nvinfo : EIATTR_MIN_STACK_SIZE
	.align		4
.L_23:
        /*0090*/ 	.byte	0x04, 0x12
        /*0092*/ 	.short	(.L_25 - .L_24)
	.align		4
.L_24:
        /*0094*/ 	.word	index@(UNet3DKiTS19SliceKernelI8CDHW32)
        /*0098*/ 	.word	0x00000000


	//----- nvinfo : EIATTR_MIN_STACK_SIZE
	.align		4
.L_25:
        /*009c*/ 	.byte	0x04, 0x12
        /*009e*/ 	.short	(.L_27 - .L_26)
	.align		4
.L_26:
        /*00a0*/ 	.word	index@(UNet3DKiTS19SliceKernelI8Linear)
        /*00a4*/ 	.word	0x00000000


	//----- nvinfo : EIATTR_MIN_STACK_SIZE
	.align		4
.L_27:
        /*00a8*/ 	.byte	0x04, 0x12
        /*00aa*/ 	.short	(.L_29 - .L_28)
	.align		4
.L_28:
        /*00ac*/ 	.word	index@(UNet3DKiTS19SliceKernelFP32Linear)
        /*00b0*/ 	.word	0x00000000
.L_29:


//--------------------- .nv.compat                --------------------------
	.section	.nv.compat,"",@"SHT_CUDA_COMPAT_INFO"
	.align	4
        /*0000*/ 	.byte	0x02, 0x09, 0x00, 0x00, 0x02, 0x02, 0x01, 0x00, 0x02, 0x05, 0x05, 0x00, 0x03, 0x07, 0x01, 0x01
        /*0010*/ 	.byte	0x02, 0x03, 0x00, 0x00, 0x02, 0x06, 0x01, 0x00, 0x04, 0x0b, 0x08, 0x00, 0x09, 0x00, 0x00, 0x00
        /*0020*/ 	.byte	0x00, 0x00, 0x00, 0x00


//--------------------- .nv.info.UNet3DKiTS19ArgMaxKernel --------------------------
	.section	.nv.info.UNet3DKiTS19ArgMaxKernel,"",@"SHT_CUDA_INFO"
	.sectionflags	@""
	.align	4


	//----- nvinfo : EIATTR_CUDA_API_VERSION
	.align		4
        /*0000*/ 	.byte	0x04, 0x37
        /*0002*/ 	.short	(.L_31 - .L_30)
.L_30:
        /*0004*/ 	.word	0x00000082


	//----- nvinfo : EIATTR_KPARAM_INFO
	.align		4
.L_31:
        /*0008*/ 	.byte	0x04, 0x17
        /*000a*/ 	.short	(.L_33 - .L_32)
.L_32:
        /*000c*/ 	.word	0x00000000
        /*0010*/ 	.short	0x0002
        /*0012*/ 	.short	0x0010
        /*0014*/ 	.byte	0x00, 0xf5, 0x21, 0x00


	//----- nvinfo : EIATTR_KPARAM_INFO
	.align		4
.L_33:
        /*0018*/ 	.byte	0x04, 0x17
        /*001a*/ 	.short	(.L_35 - .L_34)
.L_34:
        /*001c*/ 	.word	0x00000000
        /*0020*/ 	.short	0x0001
        /*0022*/ 	.short	0x0008
        /*0024*/ 	.byte	0x00, 0xf5, 0x21, 0x00


	//----- nvinfo : EIATTR_KPARAM_INFO
	.align		4
.L_35:
        /*0028*/ 	.byte	0x04, 0x17
        /*002a*/ 	.short	(.L_37 - .L_36)
.L_36:
        /*002c*/ 	.word	0x00000000
        /*0030*/ 	.short	0x0000
        /*0032*/ 	.short	0x0000
        /*0034*/ 	.byte	0x00, 0xf5, 0x21, 0x00


	//----- nvinfo : EIATTR_SPARSE_MMA_MASK
	.align		4
.L_37:
        /*0038*/ 	.byte	0x03, 0x50
        /*003a*/ 	.short	0x0000


	//----- nvinfo : EIATTR_MAXREG_COUNT
	.align		4
        /*003c*/ 	.byte	0x03, 0x1b
        /*003e*/ 	.short	0x00ff


	//----- nvinfo : EIATTR_MERCURY_ISA_VERSION
	.align		4
        /*0040*/ 	.byte	0x03, 0x5f
        /*0042*/ 	.short	0x0101


	//----- nvinfo : EIATTR_VRC_CTA_INIT_COUNT
	.align		4
        /*0044*/ 	.byte	0x02, 0x4a
	.zero		1
	.zero		1


	//----- nvinfo : EIATTR_EXIT_INSTR_OFFSETS
	.align		4
        /*0048*/ 	.byte	0x04, 0x1c
        /*004a*/ 	.short	(.L_39 - .L_38)


	//   ....[0]....
.L_38:
        /*004c*/ 	.word	0x000001b0


	//----- nvinfo : EIATTR_CBANK_PARAM_SIZE
	.align		4
.L_39:
        /*0050*/ 	.byte	0x03, 0x19
        /*0052*/ 	.short	0x0018


	//----- nvinfo : EIATTR_PARAM_CBANK
	.align		4
        /*0054*/ 	.byte	0x04, 0x0a
        /*0056*/ 	.short	(.L_41 - .L_40)
	.align		4
.L_40:
        /*0058*/ 	.word	index@(.nv.constant0.UNet3DKiTS19ArgMaxKernel)
        /*005c*/ 	.short	0x0380
        /*005e*/ 	.short	0x0018


	//----- nvinfo : EIATTR_SW_WAR
	.align		4
.L_41:
        /*0060*/ 	.byte	0x04, 0x36
        /*0062*/ 	.short	(.L_43 - .L_42)
.L_42:
        /*0064*/ 	.word	0x00000008
.L_43:


//--------------------- .nv.info.UNet3DKiTS19PatchKernel --------------------------
	.section	.nv.info.UNet3DKiTS19PatchKernel,"",@"SHT_CUDA_INFO"
	.sectionflags	@""
	.align	4


	//----- nvinfo : EIATTR_CUDA_API_VERSION
	.align		4
        /*0000*/ 	.byte	0x04, 0x37
        /*0002*/ 	.short	(.L_45 - .L_44)
.L_44:
        /*0004*/ 	.word	0x00000082


	//----- nvinfo : EIATTR_KPARAM_INFO
	.align		4
.L_45:
        /*0008*/ 	.byte	0x04, 0x17
        /*000a*/ 	.short	(.L_47 - .L_46)
.L_46:
        /*000c*/ 	.word	0x00000000
        /*0010*/ 	.short	0x0003
        /*0012*/ 	.short	0x0018
        /*0014*/ 	.byte	0x00, 0xf5, 0x21, 0x00


	//----- nvinfo : EIATTR_KPARAM_INFO
	.align		4
.L_47:
        /*0018*/ 	.byte	0x04, 0x17
        /*001a*/ 	.short	(.L_49 - .L_48)
.L_48:
        /*001c*/ 	.word	0x00000000
        /*0020*/ 	.short	0x0002
        /*0022*/ 	.short	0x0010
        /*0024*/ 	.byte	0x00, 0xf5, 0x21, 0x00


	//----- nvinfo : EIATTR_KPARAM_INFO
	.align		4
.L_49:
        /*0028*/ 	.byte	0x04, 0x17
        /*002a*/ 	.short	(.L_51 - .L_50)
.L_50:
        /*002c*/ 	.word	0x00000000
        /*0030*/ 	.short	0x0001
        /*0032*/ 	.short	0x0008
        /*0034*/ 	.byte	0x00, 0xf5, 0x21, 0x00


	//----- nvinfo : EIATTR_KPARAM_INFO
	.align		4
.L_51:
        /*0038*/ 	.byte	0x04, 0x17
        /*003a*/ 	.short	(.L_53 - .L_52)
.L_52:
        /*003c*/ 	.word	0x00000000
        /*0040*/ 	.short	0x0000
        /*0042*/ 	.short	0x0000
        /*0044*/ 	.byte	0x00, 0xf5, 0x21, 0x00


	//----- nvinfo : EIATTR_SPARSE_MMA_MASK
	.align		4
.L_53:
        /*0048*/ 	.byte	0x03, 0x50
        /*004a*/ 	.short	0x0000


	//----- nvinfo : EIATTR_MAXREG_COUNT
	.align		4
        /*004c*/ 	.byte	0x03, 0x1b
        /*004e*/ 	.short	0x00ff


	//----- nvinfo : EIATTR_MERCURY_ISA_VERSION
	.align		4
        /*0050*/ 	.byte	0x03, 0x5f
        /*0052*/ 	.short	0x0101


	//----- nvinfo : EIATTR_VRC_CTA_INIT_COUNT
	.align		4
        /*0054*/ 	.byte	0x02, 0x4a
	.zero		1
	.zero		1


	//----- nvinfo : EIATTR_EXIT_INSTR_OFFSETS
	.align		4
        /*0058*/ 	.byte	0x04, 0x1c
        /*005a*/ 	.short	(.L_55 - .L_54)


	//   ....[0]....
.L_54:
        /*005c*/ 	.word	0x00000050


	//   ....[1]....
        /*0060*/ 	.word	0x00000460


	//   ....[2]....
        /*0064*/ 	.word	0x00000590


	//----- nvinfo : EIATTR_CBANK_PARAM_SIZE
	.align		4
.L_55:
        /*0068*/ 	.byte	0x03, 0x19
        /*006a*/ 	.short	0x0020


	//----- nvinfo : EIATTR_PARAM_CBANK
	.align		4
        /*006c*/ 	.byte	0x04, 0x0a
        /*006e*/ 	.short	(.L_57 - .L_56)
	.align		4
.L_56:
        /*0070*/ 	.word	index@(.nv.constant0.UNet3DKiTS19PatchKernel)
        /*0074*/ 	.short	0x0380
        /*0076*/ 	.short	0x0020


	//----- nvinfo : EIATTR_SW_WAR
	.align		4
.L_57:
        /*0078*/ 	.byte	0x04, 0x36
        /*007a*/ 	.short	(.L_59 - .L_58)
.L_58:
        /*007c*/ 	.word	0x00000008
.L_59:


//--------------------- .nv.info.UNet3DKiTS19SliceKernelI8CDHW32 --------------------------
	.section	.nv.info.UNet3DKiTS19SliceKernelI8CDHW32,"",@"SHT_CUDA_INFO"
	.sectionflags	@""
	.align	4


	//----- nvinfo : EIATTR_CUDA_API_VERSION
	.align		4
        /*0000*/ 	.byte	0x04, 0x37
        /*0002*/ 	.short	(.L_61 - .L_60)
.L_60:
        /*0004*/ 	.word	0x00000082


	//----- nvinfo : EIATTR_KPARAM_INFO
	.align		4
.L_61:
        /*0008*/ 	.byte	0x04, 0x17
        /*000a*/ 	.short	(.L_63 - .L_62)
.L_62:
        /*000c*/ 	.word	0x00000000
        /*0010*/ 	.short	0x0002
        /*0012*/ 	.short	0x0010
        /*0014*/ 	.byte	0x00, 0xf5, 0x21, 0x00


	//----- nvinfo : EIATTR_KPARAM_INFO
	.align		4
.L_63:
        /*0018*/ 	.byte	0x04, 0x17
        /*001a*/ 	.short	(.L_65 - .L_64)
.L_64:
        /*001c*/ 	.word	0x00000000
        /*0020*/ 	.short	0x0001
        /*0022*/ 	.short	0x0008
        /*0024*/ 	.byte	0x00, 0xf5, 0x21, 0x00


	//----- nvinfo : EIATTR_KPARAM_INFO
	.align		4
.L_65:
        /*0028*/ 	.byte	0x04, 0x17
        /*002a*/ 	.short	(.L_67 - .L_66)
.L_66:
        /*002c*/ 	.word	0x00000000
        /*0030*/ 	.short	0x0000
        /*0032*/ 	.short	0x0000
        /*0034*/ 	.byte	0x00, 0xf5, 0x21, 0x00


	//----- nvinfo : EIATTR_SPARSE_MMA_MASK
	.align		4
.L_67:
        /*0038*/ 	.byte	0x03, 0x50
        /*003a*/ 	.short	0x0000


	//----- nvinfo : EIATTR_MAXREG_COUNT
	.align		4
        /*003c*/ 	.byte	0x03, 0x1b
        /*003e*/ 	.short	0x00ff


	//----- nvinfo : EIATTR_MERCURY_ISA_VERSION
	.align		4
        /*0040*/ 	.byte	0x03, 0x5f
        /*0042*/ 	.short	0x0101


	//----- nvinfo : EIATTR_VRC_CTA_INIT_COUNT
	.align		4
        /*0044*/ 	.byte	0x02, 0x4a
	.zero		1
	.zero		1


	//----- nvinfo : EIATTR_EXIT_INSTR_OFFSETS
	.align		4
        /*0048*/ 	.byte	0x04, 0x1c
        /*004a*/ 	.short	(.L_69 - .L_68)


	//   ....[0]....
.L_68:
        /*004c*/ 	.word	0x000001c0


	//----- nvinfo : EIATTR_CBANK_PARAM_SIZE
	.align		4
.L_69:
        /*0050*/ 	.byte	0x03, 0x19
        /*0052*/ 	.short	0x0018


	//----- nvinfo : EIATTR_PARAM_CBANK
	.align		4
        /*0054*/ 	.byte	0x04, 0x0a
        /*0056*/ 	.short	(.L_71 - .L_70)
	.align		4
.L_70:
        /*0058*/ 	.word	index@(.nv.constant0.UNet3DKiTS19SliceKernelI8CDHW32)
        /*005c*/ 	.short	0x0380
        /*005e*/ 	.short	0x0018


	//----- nvinfo : EIATTR_SW_WAR
	.align		4
.L_71:
        /*0060*/ 	.byte	0x04, 0x36
        /*0062*/ 	.short	(.L_73 - .L_72)
.L_72:
        /*0064*/ 	.word	0x00000008
.L_73:


//--------------------- .nv.info.UNet3DKiTS19SliceKernelI8Linear --------------------------
	.section	.nv.info.UNet3DKiTS19SliceKernelI8Linear,"",@"SHT_CUDA_INFO"
	.sectionflags	@""
	.align	4


	//----- nvinfo : EIATTR_CUDA_API_VERSION
	.align		4
        /*0000*/ 	.byte	0x04, 0x37
        /*0002*/ 	.short	(.L_75 - .L_74)
.L_74:
        /*0004*/ 	.word	0x00000082


	//----- nvinfo : EIATTR_KPARAM_INFO
	.align		4
.L_75:
        /*0008*/ 	.byte	0x04, 0x17
        /*000a*/ 	.short	(.L_77 - .L_76)
.L_76:
        /*000c*/ 	.word	0x00000000
        /*0010*/ 	.short	0x0002
        /*0012*/ 	.short	0x0010
        /*0014*/ 	.byte	0x00, 0xf5, 0x21, 0x00


	//----- nvinfo : EIATTR_KPARAM_INFO
	.align		4
.L_77:
        /*0018*/ 	.byte	0x04, 0x17
        /*001a*/ 	.short	(.L_79 - .L_78)
.L_78:
        /*001c*/ 	.word	0x00000000
        /*0020*/ 	.short	0x0001
        /*0022*/ 	.short	0x0008
        /*0024*/ 	.byte	0x00, 0xf5, 0x21, 0x00


	//----- nvinfo : EIATTR_KPARAM_INFO
	.align		4
.L_79:
        /*0028*/ 	.byte	0x04, 0x17
        /*002a*/ 	.short	(.L_81 - .L_80)
.L_80:
        /*002c*/ 	.word	0x00000000
        /*0030*/ 	.short	0x0000
        /*0032*/ 	.short	0x0000
        /*0034*/ 	.byte	0x00, 0xf5, 0x21, 0x00


	//----- nvinfo : EIATTR_SPARSE_MMA_MASK
	.align		4
.L_81:
        /*0038*/ 	.byte	0x03, 0x50
        /*003a*/ 	.short	0x0000


	//----- nvinfo : EIATTR_MAXREG_COUNT
	.align		4
        /*003c*/ 	.byte	0x03, 0x1b
        /*003e*/ 	.short	0x00ff


	//----- nvinfo : EIATTR_MERCURY_ISA_VERSION
	.align		4
        /*0040*/ 	.byte	0x03, 0x5f
        /*0042*/ 	.short	0x0101


	//----- nvinfo : EIATTR_VRC_CTA_INIT_COUNT
	.align		4
        /*0044*/ 	.byte	0x02, 0x4a
	.zero		1
	.zero		1


	//----- nvinfo : EIATTR_EXIT_INSTR_OFFSETS
	.align		4
        /*0048*/ 	.byte	0x04, 0x1c
        /*004a*/ 	.short	(.L_83 - .L_82)


	//   ....[0]....
.L_82:
        /*004c*/ 	.word	0x000001b0


	//----- nvinfo : EIATTR_CBANK_PARAM_SIZE
	.align		4
.L_83:
        /*0050*/ 	.byte	0x03, 0x19
        /*0052*/ 	.short	0x0018


	//----- nvinfo : EIATTR_PARAM_CBANK
	.align		4
        /*0054*/ 	.byte	0x04, 0x0a
        /*0056*/ 	.short	(.L_85 - .L_84)
	.align		4
.L_84:
        /*0058*/ 	.word	index@(.nv.constant0.UNet3DKiTS19SliceKernelI8Linear)
        /*005c*/ 	.short	0x0380
        /*005e*/ 	.short	0x0018


	//----- nvinfo : EIATTR_SW_WAR
	.align		4
.L_85:
        /*0060*/ 	.byte	0x04, 0x36
        /*0062*/ 	.short	(.L_87 - .L_86)
.L_86:
        /*0064*/ 	.word	0x00000008
.L_87:


//--------------------- .nv.info.UNet3DKiTS19SliceKernelFP32Linear --------------------------
	.section	.nv.info.UNet3DKiTS19SliceKernelFP32Linear,"",@"SHT_CUDA_INFO"
	.sectionflags	@""
	.align	4


	//----- nvinfo : EIATTR_CUDA_API_VERSION
	.align		4
        /*0000*/ 	.byte	0x04, 0x37
        /*0002*/ 	.short	(.L_89 - .L_88)
.L_88:
        /*0004*/ 	.word	0x00000082


	//----- nvinfo : EIATTR_KPARAM_INFO
	.align		4
.L_89:
        /*0008*/ 	.byte	0x04, 0x17
        /*000a*/ 	.short	(.L_91 - .L_90)
.L_90:
        /*000c*/ 	.word	0x00000000
        /*0010*/ 	.short	0x0002
        /*0012*/ 	.short	0x0010
        /*0014*/ 	.byte	0x00, 0xf5, 0x21, 0x00


	//----- nvinfo : EIATTR_KPARAM_INFO
	.align		4
.L_91:
        /*0018*/ 	.byte	0x04, 0x17
        /*001a*/ 	.short	(.L_93 - .L_92)
.L_92:
        /*001c*/ 	.word	0x00000000
        /*0020*/ 	.short	0x0001
        /*0022*/ 	.short	0x0008
        /*0024*/ 	.byte	0x00, 0xf5, 0x21, 0x00


	//----- nvinfo : EIATTR_KPARAM_INFO
	.align		4
.L_93:
        /*0028*/ 	.byte	0x04, 0x17
        /*002a*/ 	.short	(.L_95 - .L_94)
.L_94:
        /*002c*/ 	.word	0x00000000
        /*0030*/ 	.short	0x0000
        /*0032*/ 	.short	0x0000
        /*0034*/ 	.byte	0x00, 0xf5, 0x21, 0x00


	//----- nvinfo : EIATTR_SPARSE_MMA_MASK
	.align		4
.L_95:
        /*0038*/ 	.byte	0x03, 0x50
        /*003a*/ 	.short	0x0000


	//----- nvinfo : EIATTR_MAXREG_COUNT
	.align		4
        /*003c*/ 	.byte	0x03, 0x1b
        /*003e*/ 	.short	0x00ff


	//----- nvinfo : EIATTR_MERCURY_ISA_VERSION
	.align		4
        /*0040*/ 	.byte	0x03, 0x5f
        /*0042*/ 	.short	0x0101


	//----- nvinfo : EIATTR_VRC_CTA_INIT_COUNT
	.align		4
        /*0044*/ 	.byte	0x02, 0x4a
	.zero		1
	.zero		1


	//----- nvinfo : EIATTR_EXIT_INSTR_OFFSETS
	.align		4
        /*0048*/ 	.byte	0x04, 0x1c
        /*004a*/ 	.short	(.L_97 - .L_96)


	//   ....[0]....
.L_96:
        /*004c*/ 	.word	0x000001a0


	//----- nvinfo : EIATTR_CBANK_PARAM_SIZE
	.align		4
.L_97:
        /*0050*/ 	.byte	0x03, 0x19
        /*0052*/ 	.short	0x0018


	//----- nvinfo : EIATTR_PARAM_CBANK
	.align		4
        /*0054*/ 	.byte	0x04, 0x0a
        /*0056*/ 	.short	(.L_99 - .L_98)
	.align		4
.L_98:
        /*0058*/ 	.word	index@(.nv.constant0.UNet3DKiTS19SliceKernelFP32Linear)
        /*005c*/ 	.short	0x0380
        /*005e*/ 	.short	0x0018


	//----- nvinfo : EIATTR_SW_WAR
	.align		4
.L_99:
        /*0060*/ 	.byte	0x04, 0x36
        /*0062*/ 	.short	(.L_101 - .L_100)
.L_100:
        /*0064*/ 	.word	0x00000008
.L_101:


//--------------------- .nv.callgraph             --------------------------
	.section	.nv.callgraph,"",@"SHT_CUDA_CALLGRAPH"
	.align	4
	.sectionentsize	8
	.align		4
        /*0000*/ 	.word	0x00000000
	.align		4
        /*0004*/ 	.word	0xffffffff
	.align		4
        /*0008*/ 	.word	0x00000000
	.align		4
        /*000c*/ 	.word	0xfffffffe
	.align		4
        /*0010*/ 	.word	0x00000000
	.align		4
        /*0014*/ 	.word	0xfffffffd
	.align		4
        /*0018*/ 	.word	0x00000000
	.align		4
        /*001c*/ 	.word	0xfffffffc


//--------------------- .text.UNet3DKiTS19ArgMaxKernel --------------------------
	.section	.text.UNet3DKiTS19ArgMaxKernel,"ax",@progbits
	.align	128
        .global         UNet3DKiTS19ArgMaxKernel
        .type           UNet3DKiTS19ArgMaxKernel,@function
        .size           UNet3DKiTS19ArgMaxKernel,(.L_x_8 - UNet3DKiTS19ArgMaxKernel)
        .other          UNet3DKiTS19ArgMaxKernel,@"STO_CUDA_ENTRY STV_DEFAULT"
UNet3DKiTS19ArgMaxKernel:
.text.UNet3DKiTS19ArgMaxKernel:
[----:B------:R-:W-:Y:S08]  /*0000*/  LDC R1, c[0x0][0x37c] ;  /* 0x0000df00ff017b82 */ /* 0x000ff00000000800 */
[----:B------:R-:W0:Y:S01]  /*0010*/  LDC.64 R6, c[0x0][0x390] ;  /* 0x0000e400ff067b82 */ /* 0x000e220000000a00 */
[----:B------:R-:W0:Y:S01]  /*0020*/  LDCU.64 UR4, c[0x0][0x358] ;  /* 0x00006b00ff0477ac */ /* 0x000e220008000a00 */
[----:B------:R-:W1:Y:S01]  /*0030*/  S2R R5, SR_CTAID.Y ;  /* 0x0000000000057919 */ /* 0x000e620000002600 */
[----:B------:R-:W2:Y:S05]  /*0040*/  S2R R9, SR_TID.X ;  /* 0x0000000000097919 */ /* 0x000eaa0000002100 */
[----:B------:R-:W1:Y:S08]  /*0050*/  S2UR UR6, SR_CTAID.X ;  /* 0x00000000000679c3 */ /* 0x000e700000002500 */
[----:B------:R-:W3:Y:S01]  /*0060*/  LDC.64 R2, c[0x0][0x380] ;  /* 0x0000e000ff027b82 */ /* 0x000ee20000000a00 */
[----:B0-----:R-:W1:Y:S04]  /*0070*/  LDG.E.CONSTANT R0, desc[UR4][R6.64+0x4] ;  /* 0x0000040406007981 */ /* 0x001e68000c1e9900 */
[----:B------:R-:W2:Y:S04]  /*0080*/  LDG.E.CONSTANT R4, desc[UR4][R6.64+0x8] ;  /* 0x0000080406047981 */ /* 0x000ea8000c1e9900 */
[----:B------:R-:W4:Y:S01]  /*0090*/  LDG.E.CONSTANT R11, desc[UR4][R6.64+0xc] ;  /* 0x00000c04060b7981 */ /* 0x000f22000c1e9900 */
[----:B-1----:R-:W-:Y:S01]  /*00a0*/  IMAD R5, R0, UR6, R5 ;  /* 0x0000000600057c24 */ /* 0x002fe2000f8e0205 */
[----:B------:R-:W0:Y:S03]  /*00b0*/  LDCU.64 UR6, c[0x0][0x388] ;  /* 0x00007100ff0677ac */ /* 0x000e260008000a00 */
[----:B--2---:R-:W-:-:S04]  /*00c0*/  IMAD R9, R4, R5, R9 ;  /* 0x0000000504097224 */ /* 0x004fc800078e0209 */
[----:B---3--:R-:W-:-:S04]  /*00d0*/  IMAD.WIDE R2, R9, 0x2, R2 ;  /* 0x0000000209027825 */ /* 0x008fc800078e0202 */
[C---:B----4-:R-:W-:Y:S02]  /*00e0*/  IMAD.WIDE R4, R11.reuse, 0x2, R2 ;  /* 0x000000020b047825 */ /* 0x050fe400078e0202 */
[----:B------:R-:W2:Y:S04]  /*00f0*/  LDG.E.U16.CONSTANT R2, desc[UR4][R2.64] ;  /* 0x0000000402027981 */ /* 0x000ea8000c1e9500 */
[----:B------:R-:W2:Y:S01]  /*0100*/  LDG.E.U16.CONSTANT R13, desc[UR4][R4.64] ;  /* 0x00000004040d7981 */ /* 0x000ea2000c1e9500 */
[----:B------:R-:W-:-:S06]  /*0110*/  IMAD.WIDE R6, R11, 0x2, R4 ;  /* 0x000000020b067825 */ /* 0x000fcc00078e0204 */
[----:B------:R-:W3:Y:S01]  /*0120*/  LDG.E.U16.CONSTANT R6, desc[UR4][R6.64] ;  /* 0x0000000406067981 */ /* 0x000ee2000c1e9500 */
[----:B0-----:R-:W-:-:S04]  /*0130*/  IADD3 R8, P2, PT, R9, UR6, RZ ;  /* 0x0000000609087c10 */ /* 0x001fc8000ff5e0ff */
[----:B------:R-:W-:Y:S02]  /*0140*/  LEA.HI.X.SX32 R9, R9, UR7, 0x1, P2 ;  /* 0x0000000709097c11 */ /* 0x000fe400090f0eff */
[----:B--2---:R-:W-:-:S05]  /*0150*/  HSETP2.GT.AND P0, PT, R2.H0_H0, R13.H0_H0, PT ;  /* 0x2000000d02007234 */ /* 0x004fca0003f04800 */
[----:B------:R-:W-:Y:S02]  /*0160*/  SEL R13, R13, R2, !P0 ;  /* 0x000000020d0d7207 */ /* 0x000fe40004000000 */
[----:B------:R-:W-:-:S03]  /*0170*/  SEL R0, RZ, 0x1, P0 ;  /* 0x00000001ff007807 */ /* 0x000fc60000000000 */
[----:B---3--:R-:W-:-:S05]  /*0180*/  HSETP2.GT.AND P1, PT, R13.H0_H0, R6.H0_H0, PT ;  /* 0x200000060d007234 */ /* 0x008fca0003f24800 */
[----:B------:R-:W-:-:S05]  /*0190*/  SEL R3, R0, 0x2, P1 ;  /* 0x0000000200037807 */ /* 0x000fca0000800000 */
[----:B------:R-:W-:Y:S01]  /*01a0*/  STG.E.U8 desc[UR4][R8.64], R3 ;  /* 0x0000000308007986 */ /* 0x000fe2000c101104 */
[----:B------:R-:W-:Y:S05]  /*01b0*/  EXIT ;  /* 0x000000000000794d */ /* 0x000fea0003800000 */
.L_x_0:
[----:B------:R-:W-:-:S00]  /*01c0*/  BRA `(.L_x_0) ;  /* 0xfffffffc00fc7947 */ /* 0x000fc0000383ffff */
[----:B------:R-:W-:-:S00]  /*01d0*/  NOP ;  /* 0x0000000000007918 */ /* 0x000fc00000000000 */
        /* <DEDUP_REMOVED lines=10> */
.L_x_8:


//--------------------- .text.UNet3DKiTS19PatchKernel --------------------------
	.section	.text.UNet3DKiTS19PatchKernel,"ax",@progbits
	.align	128
        .global         UNet3DKiTS19PatchKernel
        .type           UNet3DKiTS19PatchKernel,@function
        .size           UNet3DKiTS19PatchKernel,(.L_x_9 - UNet3DKiTS19PatchKernel)
        .other          UNet3DKiTS19PatchKernel,@"STO_CUDA_ENTRY STV_DEFAULT"
UNet3DKiTS19PatchKernel:
.text.UNet3DKiTS19PatchKernel:
[----:B------:R-:W-:Y:S08]  /*0000*/  LDC R1, c[0x0][0x37c] ;  /* 0x0000df00ff017b82 */ /* 0x000ff00000000800 */
[----:B------:R-:W0:Y:S01]  /*0010*/  LDC.64 R4, c[0x0][0x398] ;  /* 0x0000e600ff047b82 */ /* 0x000e220000000a00 */
[----:B------:R-:W0:Y:S02]  /*0020*/  LDCU.64 UR4, c[0x0][0x358] ;  /* 0x00006b00ff0477ac */ /* 0x000e240008000a00 */
[----:B0-----:R-:W2:Y:S02]  /*0030*/  LDG.E.CONSTANT R6, desc[UR4][R4.64+0x28] ;  /* 0x0000280404067981 */ /* 0x001ea4000c1e9900 */
[----:B--2---:R-:W-:-:S13]  /*0040*/  ISETP.GE.AND P0, PT, R6, 0x1, PT ;  /* 0x000000010600780c */ /* 0x004fda0003f06270 */
[----:B------:R-:W-:Y:S05]  /*0050*/  @!P0 EXIT ;  /* 0x000000000000894d */ /* 0x000fea0003800000 */
[----:B------:R-:W2:Y:S04]  /*0060*/  LDG.E.CONSTANT R13, desc[UR4][R4.64+0x1c] ;  /* 0x00001c04040d7981 */ /* 0x000ea8000c1e9900 */
[----:B------:R-:W3:Y:S04]  /*0070*/  LDG.E.CONSTANT R9, desc[UR4][R4.64+0x10] ;  /* 0x0000100404097981 */ /* 0x000ee8000c1e9900 */
[----:B------:R-:W4:Y:S04]  /*0080*/  LDG.E.CONSTANT R10, desc[UR4][R4.64+0x14] ;  /* 0x00001404040a7981 */ /* 0x000f28000c1e9900 */
[----:B------:R-:W4:Y:S01]  /*0090*/  LDG.E.CONSTANT R7, desc[UR4][R4.64+0x4] ;  /* 0x0000040404077981 */ /* 0x000f22000c1e9900 */
[----:B------:R-:W2:Y:S01]  /*00a0*/  S2R R14, SR_CTAID.X ;  /* 0x00000000000e7919 */ /* 0x000ea20000002500 */
[----:B------:R-:W2:Y:S02]  /*00b0*/  S2UR UR6, SR_CTAID.Y ;  /* 0x00000000000679c3 */ /* 0x000ea40000002600 */
[----:B------:R-:W4:Y:S04]  /*00c0*/  LDG.E.CONSTANT R16, desc[UR4][R4.64+0x8] ;  /* 0x0000080404107981 */ /* 0x000f28000c1e9900 */
[----:B------:R-:W4:Y:S02]  /*00d0*/  LDG.E.CONSTANT R19, desc[UR4][R4.64+0x18] ;  /* 0x0000180404137981 */ /* 0x000f24000c1e9900 */
[----:B------:R-:W0:Y:S01]  /*00e0*/  LDC.64 R2, c[0x0][0x388] ;  /* 0x0000e200ff027b82 */ /* 0x000e220000000a00 */
[----:B------:R-:W1:Y:S01]  /*00f0*/  S2R R0, SR_TID.X ;  /* 0x0000000000007919 */ /* 0x000e620000002100 */
[----:B------:R-:W-:Y:S01]  /*0100*/  ISETP.GE.U32.AND P1, PT, R6, 0x4, PT ;  /* 0x000000040600780c */ /* 0x000fe20003f26070 */
[----:B------:R-:W-:Y:S01]  /*0110*/  HFMA2 R18, -RZ, RZ, 0, 0 ;  /* 0x00000000ff127431 */ /* 0x000fe200000001ff */
[----:B------:R0:W5:Y:S04]  /*0120*/  LDG.E.CONSTANT R15, desc[UR4][R4.64+0xc] ;  /* 0x00000c04040f7981 */ /* 0x000168000c1e9900 */
[----:B------:R0:W5:Y:S01]  /*0130*/  LDG.E.CONSTANT R17, desc[UR4][R4.64+0x20] ;  /* 0x0000200404117981 */ /* 0x000162000c1e9900 */
[----:B--2---:R-:W-:-:S04]  /*0140*/  IMAD R8, R13, R14, UR6 ;  /* 0x000000060d087e24 */ /* 0x004fc8000f8e020e */
[----:B------:R-:W-:Y:S01]  /*0150*/  IMAD R13, R13, R8, RZ ;  /* 0x000000080d0d7224 */ /* 0x000fe200078e02ff */
[----:B---3--:R-:W-:-:S04]  /*0160*/  IADD3 R8, PT, PT, R9, R14, RZ ;  /* 0x0000000e09087210 */ /* 0x008fc80007ffe0ff */
[----:B-1----:R-:W-:Y:S02]  /*0170*/  IADD3 R22, PT, PT, R13, R0, RZ ;  /* 0x000000000d167210 */ /* 0x002fe40007ffe0ff */
[----:B----4-:R-:W-:-:S03]  /*0180*/  IADD3 R10, PT, PT, R10, UR6, RZ ;  /* 0x000000060a0a7c10 */ /* 0x010fc6000fffe0ff */
[----:B0-----:R-:W-:Y:S01]  /*0190*/  IMAD.WIDE R2, R22, 0x2, R2 ;  /* 0x0000000216027825 */ /* 0x001fe200078e0202 */
[----:B------:R-:W-:-:S03]  /*01a0*/  LOP3.LUT R14, R6, 0x3, RZ, 0xc0, !PT ;  /* 0x00000003060e7812 */ /* 0x000fc600078ec0ff */
[----:B------:R-:W-:Y:S01]  /*01b0*/  IMAD R7, R7, R8, R10 ;  /* 0x0000000807077224 */ /* 0x000fe200078e020a */
[----:B------:R0:W5:Y:S01]  /*01c0*/  LDG.E.U16.CONSTANT R12, desc[UR4][R2.64] ;  /* 0x00000004020c7981 */ /* 0x000162000c1e9500 */
[----:B------:R-:W-:Y:S02]  /*01d0*/  ISETP.NE.AND P0, PT, R14, RZ, PT ;  /* 0x000000ff0e00720c */ /* 0x000fe40003f05270 */
[----:B------:R-:W-:Y:S01]  /*01e0*/  IMAD R16, R16, R7, RZ ;  /* 0x0000000710107224 */ /* 0x000fe200078e02ff */
[----:B------:R-:W-:Y:S01]  /*01f0*/  IADD3 R19, PT, PT, R19, R0, RZ ;  /* 0x0000000013137210 */ /* 0x000fe20007ffe0ff */
[----:B------:R-:W-:Y:S09]  /*0200*/  @!P1 BRA `(.L_x_1) ;  /* 0x0000000000949947 */ /* 0x000ff20003800000 */
[----:B------:R-:W-:Y:S02]  /*0210*/  LOP3.LUT R18, R6, 0x7ffffffc, RZ, 0xc0, !PT ;  /* 0x7ffffffc06127812 */ /* 0x000fe400078ec0ff */
[----:B------:R-:W-:Y:S02]  /*0220*/  IADD3 R20, PT, PT, R19, R16, RZ ;  /* 0x0000001013147210 */ /* 0x000fe40007ffe0ff */
[----:B------:R-:W-:-:S07]  /*0230*/  IADD3 R21, PT, PT, -R18, RZ, RZ ;  /* 0x000000ff12157210 */ /* 0x000fce0007ffe1ff */
.L_x_2:
[----:B-1----:R-:W1:Y:S08]  /*0240*/  LDC.64 R4, c[0x0][0x380] ;  /* 0x0000e000ff047b82 */ /* 0x002e700000000a00 */
[----:B------:R-:W2:Y:S01]  /*0250*/  LDC.64 R6, c[0x0][0x390] ;  /* 0x0000e400ff067b82 */ /* 0x000ea20000000a00 */
[----:B-1----:R-:W-:-:S05]  /*0260*/  IMAD.WIDE R4, R22, 0x2, R4 ;  /* 0x0000000216047825 */ /* 0x002fca00078e0204 */
[----:B0-----:R-:W3:Y:S01]  /*0270*/  LDG.E.U16.CONSTANT R3, desc[UR4][R4.64] ;  /* 0x0000000404037981 */ /* 0x001ee2000c1e9500 */
[----:B--2---:R-:W-:-:S05]  /*0280*/  IMAD.WIDE R6, R20, 0x2, R6 ;  /* 0x0000000214067825 */ /* 0x004fca00078e0206 */
[----:B------:R-:W3:Y:S01]  /*0290*/  LDG.E.U16 R2, desc[UR4][R6.64] ;  /* 0x0000000406027981 */ /* 0x000ee2000c1e1500 */
[----:B-----5:R-:W-:-:S05]  /*02a0*/  IMAD.WIDE R8, R17, 0x2, R4 ;  /* 0x0000000211087825 */ /* 0x020fca00078e0204 */
[----:B------:R-:W2:Y:S01]  /*02b0*/  LDG.E.U16.CONSTANT R11, desc[UR4][R8.64] ;  /* 0x00000004080b7981 */ /* 0x000ea2000c1e9500 */
[----:B---3--:R-:W-:-:S05]  /*02c0*/  HFMA2 R2, R3.H0_H0, R12.H0_H0, R2.H0_H0 ;  /* 0x2000000c03027231 */ /* 0x008fca0000040802 */
[----:B------:R-:W-:Y:S01]  /*02d0*/  PRMT R25, R2, 0x7610, R25 ;  /* 0x0000761002197816 */ /* 0x000fe20000000019 */
[----:B------:R-:W-:-:S04]  /*02e0*/  IMAD.WIDE R2, R15, 0x2, R6 ;  /* 0x000000020f027825 */ /* 0x000fc800078e0206 */
[----:B------:R0:W-:Y:S04]  /*02f0*/  STG.E.U16 desc[UR4][R6.64], R25 ;  /* 0x0000001906007986 */ /* 0x0001e8000c101504 */
[----:B------:R-:W2:Y:S02]  /*0300*/  LDG.E.U16 R10, desc[UR4][R2.64] ;  /* 0x00000004020a7981 */ /* 0x000ea4000c1e1500 */
[----:B--2---:R-:W-:Y:S02]  /*0310*/  HFMA2 R5, R11.H0_H0, R12.H0_H0, R10.H0_H0 ;  /* 0x2000000c0b057231 */ /* 0x004fe4000004080a */
[----:B------:R-:W-:-:S03]  /*0320*/  IMAD.WIDE R10, R17, 0x2, R8 ;  /* 0x00000002110a7825 */ /* 0x000fc600078e0208 */
[----:B0-----:R-:W-:Y:S01]  /*0330*/  PRMT R7, R5, 0x7610, R7 ;  /* 0x0000761005077816 */ /* 0x001fe20000000007 */
[----:B------:R-:W-:Y:S01]  /*0340*/  IMAD.WIDE R4, R15, 0x2, R2 ;  /* 0x000000020f047825 */ /* 0x000fe200078e0202 */
[----:B------:R-:W2:Y:S04]  /*0350*/  LDG.E.U16.CONSTANT R23, desc[UR4][R10.64] ;  /* 0x000000040a177981 */ /* 0x000ea8000c1e9500 */
[----:B------:R0:W-:Y:S04]  /*0360*/  STG.E.U16 desc[UR4][R2.64], R7 ;  /* 0x0000000702007986 */ /* 0x0001e8000c101504 */
[----:B------:R-:W2:Y:S01]  /*0370*/  LDG.E.U16 R24, desc[UR4][R4.64] ;  /* 0x0000000404187981 */ /* 0x000ea2000c1e1500 */
[----:B------:R-:W-:-:S06]  /*0380*/  IMAD.WIDE R8, R17, 0x2, R10 ;  /* 0x0000000211087825 */ /* 0x000fcc00078e020a */
[----:B------:R-:W3:Y:S01]  /*0390*/  LDG.E.U16.CONSTANT R9, desc[UR4][R8.64] ;  /* 0x0000000408097981 */ /* 0x000ee2000c1e9500 */
[----:B0-----:R-:W-:-:S04]  /*03a0*/  IMAD.WIDE R6, R15, 0x2, R4 ;  /* 0x000000020f067825 */ /* 0x001fc800078e0204 */
[----:B--2---:R-:W-:-:S05]  /*03b0*/  HFMA2 R23, R23.H0_H0, R12.H0_H0, R24.H0_H0 ;  /* 0x2000000c17177231 */ /* 0x004fca0000040818 */
[----:B------:R-:W-:-:S05]  /*03c0*/  PRMT R3, R23, 0x7610, R3 ;  /* 0x0000761017037816 */ /* 0x000fca0000000003 */
[----:B------:R1:W-:Y:S04]  /*03d0*/  STG.E.U16 desc[UR4][R4.64], R3 ;  /* 0x0000000304007986 */ /* 0x0003e8000c101504 */
[----:B------:R-:W3:Y:S01]  /*03e0*/  LDG.E.U16 R23, desc[UR4][R6.64] ;  /* 0x0000000406177981 */ /* 0x000ee2000c1e1500 */
[----:B------:R-:W-:-:S05]  /*03f0*/  VIADD R21, R21, 0x4 ;  /* 0x0000000415157836 */ /* 0x000fca0000000000 */
[----:B------:R-:W-:Y:S02]  /*0400*/  ISETP.NE.AND P1, PT, R21, RZ, PT ;  /* 0x000000ff1500720c */ /* 0x000fe40003f25270 */
[----:B------:R-:W-:Y:S02]  /*0410*/  LEA R22, R17, R22, 0x2 ;  /* 0x0000001611167211 */ /* 0x000fe400078e10ff */
[----:B------:R-:W-:Y:S01]  /*0420*/  LEA R20, R15, R20, 0x2 ;  /* 0x000000140f147211 */ /* 0x000fe200078e10ff */
[----:B---3--:R-:W-:-:S05]  /*0430*/  HFMA2 R9, R9.H0_H0, R12.H0_H0, R23.H0_H0 ;  /* 0x2000000c09097231 */ /* 0x008fca0000040817 */
[----:B------:R1:W-:Y:S03]  /*0440*/  STG.E.U16 desc[UR4][R6.64], R9 ;  /* 0x0000000906007986 */ /* 0x0003e6000c101504 */
[----:B------:R-:W-:Y:S05]  /*0450*/  @P1 BRA `(.L_x_2) ;  /* 0xfffffffc00781947 */ /* 0x000fea000383ffff */
.L_x_1:
[----:B------:R-:W-:Y:S05]  /*0460*/  @!P0 EXIT ;  /* 0x000000000000894d */ /* 0x000fea0003800000 */
[----:B01----:R-:W0:Y:S01]  /*0470*/  LDC.64 R2, c[0x0][0x380] ;  /* 0x0000e000ff027b82 */ /* 0x003e220000000a00 */
[-C--:B-----5:R-:W-:Y:S01]  /*0480*/  IMAD R19, R15, R18.reuse, R19 ;  /* 0x000000120f137224 */ /* 0x0a0fe200078e0213 */
[----:B------:R-:W-:Y:S01]  /*0490*/  IADD3 R14, PT, PT, -R14, RZ, RZ ;  /* 0x000000ff0e0e7210 */ /* 0x000fe20007ffe1ff */
[----:B------:R-:W-:-:S03]  /*04a0*/  IMAD R0, R17, R18, R0 ;  /* 0x0000001211007224 */ /* 0x000fc600078e0200 */
[----:B------:R-:W-:Y:S01]  /*04b0*/  IADD3 R16, PT, PT, R16, R19, RZ ;  /* 0x0000001310107210 */ /* 0x000fe20007ffe0ff */
[----:B------:R-:W-:Y:S01]  /*04c0*/  IMAD.IADD R0, R13, 0x1, R0 ;  /* 0x000000010d007824 */ /* 0x000fe200078e0200 */
[----:B------:R-:W1:Y:S06]  /*04d0*/  LDC.64 R4, c[0x0][0x390] ;  /* 0x0000e400ff047b82 */ /* 0x000e6c0000000a00 */
.L_x_3:
[----:B0-2---:R-:W-:-:S04]  /*04e0*/  IMAD.WIDE R6, R0, 0x2, R2 ;  /* 0x0000000200067825 */ /* 0x005fc800078e0202 */
[----:B-1----:R-:W-:Y:S02]  /*04f0*/  IMAD.WIDE R8, R16, 0x2, R4 ;  /* 0x0000000210087825 */ /* 0x002fe400078e0204 */
[----:B------:R-:W2:Y:S04]  /*0500*/  LDG.E.U16.CONSTANT R7, desc[UR4][R6.64] ;  /* 0x0000000406077981 */ /* 0x000ea8000c1e9500 */
[----:B------:R-:W2:Y:S01]  /*0510*/  LDG.E.U16 R10, desc[UR4][R8.64] ;  /* 0x00000004080a7981 */ /* 0x000ea2000c1e1500 */
[----:B------:R-:W-:Y:S02]  /*0520*/  IADD3 R14, PT, PT, R14, 0x1, RZ ;  /* 0x000000010e0e7810 */ /* 0x000fe40007ffe0ff */
[----:B------:R-:W-:Y:S02]  /*0530*/  IADD3 R16, PT, PT, R15, R16, RZ ;  /* 0x000000100f107210 */ /* 0x000fe40007ffe0ff */
[----:B------:R-:W-:-:S02]  /*0540*/  ISETP.NE.AND P0, PT, R14, RZ, PT ;  /* 0x000000ff0e00720c */ /* 0x000fc40003f05270 */
[----:B------:R-:W-:Y:S01]  /*0550*/  IADD3 R0, PT, PT, R17, R0, RZ ;  /* 0x0000000011007210 */ /* 0x000fe20007ffe0ff */
[----:B--2---:R-:W-:-:S05]  /*0560*/  HFMA2 R7, R7.H0_H0, R12.H0_H0, R10.H0_H0 ;  /* 0x2000000c07077231 */ /* 0x004fca000004080a */
[----:B------:R2:W-:Y:S05]  /*0570*/  STG.E.U16 desc[UR4][R8.64], R7 ;  /* 0x0000000708007986 */ /* 0x0005ea000c101504 */
[----:B------:R-:W-:Y:S05]  /*0580*/  @P0 BRA `(.L_x_3) ;  /* 0xfffffffc00d40947 */ /* 0x000fea000383ffff */
[----:B------:R-:W-:Y:S05]  /*0590*/  EXIT ;  /* 0x000000000000794d */ /* 0x000fea0003800000 */
.L_x_4:
        /* <DEDUP_REMOVED lines=14> */
.L_x_9:


//--------------------- .text.UNet3DKiTS19SliceKernelI8CDHW32 --------------------------
	.section	.text.UNet3DKiTS19SliceKernelI8CDHW32,"ax",@progbits
	.align	128
        .global         UNet3DKiTS19SliceKernelI8CDHW32
        .type           UNet3DKiTS19SliceKernelI8CDHW32,@function
        .size           UNet3DKiTS19SliceKernelI8CDHW32,(.L_x_10 - UNet3DKiTS19SliceKernelI8CDHW32)
        .other          UNet3DKiTS19SliceKernelI8CDHW32,@"STO_CUDA_ENTRY STV_DEFAULT"
UNet3DKiTS19SliceKernelI8CDHW32:
.text.UNet3DKiTS19SliceKernelI8CDHW32:
[----:B------:R-:W-:Y:S08]  /*0000*/  LDC R1, c[0x0][0x37c] ;  /* 0x0000df00ff017b82 */ /* 0x000ff00000000800 */
[----:B------:R-:W0:Y:S01]  /*0010*/  LDC.64 R2, c[0x0][0x390] ;  /* 0x0000e400ff027b82 */ /* 0x000e220000000a00 */
[----:B------:R-:W0:Y:S01]  /*0020*/  LDCU.64 UR4, c[0x0][0x358] ;  /* 0x00006b00ff0477ac */ /* 0x000e220008000a00 */
[----:B------:R-:W1:Y:S01]  /*0030*/  S2R R10, SR_TID.X ;  /* 0x00000000000a7919 */ /* 0x000e620000002100 */
[----:B------:R-:W2:Y:S01]  /*0040*/  LDCU.128 UR8, c[0x0][0x380] ;  /* 0x00007000ff0877ac */ /* 0x000ea20008000c00 */
[----:B0-----:R-:W3:Y:S04]  /*0050*/  LDG.E.CONSTANT R4, desc[UR4][R2.64+0x10] ;  /* 0x0000100402047981 */ /* 0x001ee8000c1e9900 */
[----:B------:R-:W4:Y:S04]  /*0060*/  LDG.E.CONSTANT R0, desc[UR4][R2.64+0x8] ;  /* 0x0000080402007981 */ /* 0x000f28000c1e9900 */
[----:B------:R-:W4:Y:S04]  /*0070*/  LDG.E.CONSTANT R5, desc[UR4][R2.64+0x4] ;  /* 0x0000040402057981 */ /* 0x000f28000c1e9900 */
[----:B------:R-:W5:Y:S04]  /*0080*/  LDG.E.CONSTANT R7, desc[UR4][R2.64+0x18] ;  /* 0x0000180402077981 */ /* 0x000f68000c1e9900 */
[----:B------:R-:W2:Y:S01]  /*0090*/  LDG.E.CONSTANT R6, desc[UR4][R2.64+0x14] ;  /* 0x0000140402067981 */ /* 0x000ea2000c1e9900 */
[----:B------:R-:W3:Y:S01]  /*00a0*/  S2UR UR6, SR_CTAID.X ;  /* 0x00000000000679c3 */ /* 0x000ee20000002500 */
[----:B------:R-:W2:Y:S02]  /*00b0*/  S2R R9, SR_CTAID.Y ;  /* 0x0000000000097919 */ /* 0x000ea40000002600 */
[----:B------:R-:W5:Y:S01]  /*00c0*/  LDG.E.CONSTANT R8, desc[UR4][R2.64+0x1c] ;  /* 0x00001c0402087981 */ /* 0x000f62000c1e9900 */
[----:B---3--:R-:W-:Y:S01]  /*00d0*/  IADD3 R4, PT, PT, R4, UR6, RZ ;  /* 0x0000000604047c10 */ /* 0x008fe2000fffe0ff */
[----:B----4-:R-:W-:-:S04]  /*00e0*/  IMAD R5, R0, R5, RZ ;  /* 0x0000000500057224 */ /* 0x010fc800078e02ff */
[----:B-1----:R-:W-:Y:S01]  /*00f0*/  IMAD R4, R5, R4, R10 ;  /* 0x0000000405047224 */ /* 0x002fe200078e020a */
[----:B--2---:R-:W-:-:S04]  /*0100*/  IADD3 R5, PT, PT, R6, R9, RZ ;  /* 0x0000000906057210 */ /* 0x004fc80007ffe0ff */
[----:B-----5:R-:W-:-:S05]  /*0110*/  IADD3 R4, PT, PT, R7, R4, RZ ;  /* 0x0000000407047210 */ /* 0x020fca0007ffe0ff */
[----:B------:R-:W-:-:S05]  /*0120*/  IMAD R5, R0, R5, R4 ;  /* 0x0000000500057224 */ /* 0x000fca00078e0204 */
[----:B------:R-:W-:-:S04]  /*0130*/  IADD3 R4, P0, PT, R5, UR8, RZ ;  /* 0x0000000805047c10 */ /* 0x000fc8000ff1e0ff */
[----:B------:R-:W-:-:S06]  /*0140*/  LEA.HI.X.SX32 R5, R5, UR9, 0x1, P0 ;  /* 0x0000000905057c11 */ /* 0x000fcc00080f0eff */
[----:B------:R-:W2:Y:S01]  /*0150*/  LDG.E.U8.CONSTANT R5, desc[UR4][R4.64] ;  /* 0x0000000404057981 */ /* 0x000ea2000c1e9100 */
[----:B------:R-:W-:-:S04]  /*0160*/  IMAD R7, R8, UR6, R9 ;  /* 0x0000000608077c24 */ /* 0x000fc8000f8e0209 */
[----:B------:R-:W-:-:S05]  /*0170*/  IMAD R7, R8, R7, R10 ;  /* 0x0000000708077224 */ /* 0x000fca00078e020a */
[----:B------:R-:W-:-:S04]  /*0180*/  SHF.L.U32 R7, R7, 0x5, RZ ;  /* 0x0000000507077819 */ /* 0x000fc800000006ff */
[----:B------:R-:W-:-:S04]  /*0190*/  IADD3 R6, P0, PT, R7, UR10, RZ ;  /* 0x0000000a07067c10 */ /* 0x000fc8000ff1e0ff */
[----:B------:R-:W-:-:S05]  /*01a0*/  LEA.HI.X.SX32 R7, R7, UR11, 0x1, P0 ;  /* 0x0000000b07077c11 */ /* 0x000fca00080f0eff */
[----:B--2---:R-:W-:Y:S01]  /*01b0*/  STG.E.U8 desc[UR4][R6.64], R5 ;  /* 0x0000000506007986 */ /* 0x004fe2000c101104 */
[----:B------:R-:W-:Y:S05]  /*01c0*/  EXIT ;  /* 0x000000000000794d */ /* 0x000fea0003800000 */
.L_x_5:
        /* <DEDUP_REMOVED lines=11> */
.L_x_10:


//--------------------- .text.UNet3DKiTS19SliceKernelI8Linear --------------------------
	.section	.text.UNet3DKiTS19SliceKernelI8Linear,"ax",@progbits
	.align	128
        .global         UNet3DKiTS19SliceKernelI8Linear
        .type           UNet3DKiTS19SliceKernelI8Linear,@function
        .size           UNet3DKiTS19SliceKernelI8Linear,(.L_x_11 - UNet3DKiTS19SliceKernelI8Linear)
        .other          UNet3DKiTS19SliceKernelI8Linear,@"STO_CUDA_ENTRY STV_DEFAULT"
UNet3DKiTS19SliceKernelI8Linear:
.text.UNet3DKiTS19SliceKernelI8Linear:
        /* <DEDUP_REMOVED lines=11> */
[----:B------:R-:W5:Y:S01]  /*00b0*/  S2R R9, SR_CTAID.Y ;  /* 0x0000000000097919 */ /* 0x000f620000002600 */
[----:B---3--:R-:W-:Y:S01]  /*00c0*/  IADD3 R4, PT, PT, R4, UR6, RZ ;  /* 0x0000000604047c10 */ /* 0x008fe2000fffe0ff */
[----:B----4-:R-:W-:-:S04]  /*00d0*/  IMAD R5, R0, R5, RZ ;  /* 0x0000000500057224 */ /* 0x010fc800078e02ff */
[----:B-1----:R-:W-:Y:S01]  /*00e0*/  IMAD R4, R5, R4, R8 ;  /* 0x0000000405047224 */ /* 0x002fe200078e0208 */
[----:B-----5:R-:W-:Y:S02]  /*00f0*/  IADD3 R5, PT, PT, R6, R9, RZ ;  /* 0x0000000906057210 */ /* 0x020fe40007ffe0ff */
[----:B------:R-:W3:Y:S02]  /*0100*/  LDG.E.CONSTANT R6, desc[UR4][R2.64+0x1c] ;  /* 0x00001c0402067981 */ /* 0x000ee4000c1e9900 */
[----:B--2---:R-:W-:-:S05]  /*0110*/  IADD3 R4, PT, PT, R7, R4, RZ ;  /* 0x0000000407047210 */ /* 0x004fca0007ffe0ff */
[----:B------:R-:W-:-:S05]  /*0120*/  IMAD R5, R0, R5, R4 ;  /* 0x0000000500057224 */ /* 0x000fca00078e0204 */
[----:B------:R-:W-:-:S04]  /*0130*/  IADD3 R4, P0, PT, R5, UR8, RZ ;  /* 0x0000000805047c10 */ /* 0x000fc8000ff1e0ff */
[----:B------:R-:W-:-:S06]  /*0140*/  LEA.HI.X.SX32 R5, R5, UR9, 0x1, P0 ;  /* 0x0000000905057c11 */ /* 0x000fcc00080f0eff */
[----:B------:R-:W2:Y:S01]  /*0150*/  LDG.E.U8.CONSTANT R5, desc[UR4][R4.64] ;  /* 0x0000000404057981 */ /* 0x000ea2000c1e9100 */
[----:B---3--:R-:W-:-:S04]  /*0160*/  IMAD R7, R6, UR6, R9 ;  /* 0x0000000606077c24 */ /* 0x008fc8000f8e0209 */
[----:B------:R-:W-:-:S05]  /*0170*/  IMAD R7, R6, R7, R8 ;  /* 0x0000000706077224 */ /* 0x000fca00078e0208 */
[----:B------:R-:W-:-:S04]  /*0180*/  IADD3 R6, P0, PT, R7, UR10, RZ ;  /* 0x0000000a07067c10 */ /* 0x000fc8000ff1e0ff */
[----:B------:R-:W-:-:S05]  /*0190*/  LEA.HI.X.SX32 R7, R7, UR11, 0x1, P0 ;  /* 0x0000000b07077c11 */ /* 0x000fca00080f0eff */
[----:B--2---:R-:W-:Y:S01]  /*01a0*/  STG.E.U8 desc[UR4][R6.64], R5 ;  /* 0x0000000506007986 */ /* 0x004fe2000c101104 */
[----:B------:R-:W-:Y:S05]  /*01b0*/  EXIT ;  /* 0x000000000000794d */ /* 0x000fea0003800000 */
.L_x_6:
        /* <DEDUP_REMOVED lines=12> */
.L_x_11:


//--------------------- .text.UNet3DKiTS19SliceKernelFP32Linear --------------------------
	.section	.text.UNet3DKiTS19SliceKernelFP32Linear,"ax",@progbits
	.align	128
        .global         UNet3DKiTS19SliceKernelFP32Linear
        .type           UNet3DKiTS19SliceKernelFP32Linear,@function
        .size           UNet3DKiTS19SliceKernelFP32Linear,(.L_x_12 - UNet3DKiTS19SliceKernelFP32Linear)
        .other          UNet3DKiTS19SliceKernelFP32Linear,@"STO_CUDA_ENTRY STV_DEFAULT"
UNet3DKiTS19SliceKernelFP32Linear:
.text.UNet3DKiTS19SliceKernelFP32Linear:
[----:B------:R-:W-:Y:S08]  /*0000*/  LDC R1, c[0x0][0x37c] ;  /* 0x0000df00ff017b82 */ /* 0x000ff00000000800 */
[----:B------:R-:W0:Y:S01]  /*0010*/  LDC.64 R6, c[0x0][0x390] ;  /* 0x0000e400ff067b82 */ /* 0x000e220000000a00 */
[----:B------:R-:W0:Y:S01]  /*0020*/  LDCU.64 UR4, c[0x0][0x358] ;  /* 0x00006b00ff0477ac */ /* 0x000e220008000a00 */
[----:B------:R-:W1:Y:S01]  /*0030*/  S2R R10, SR_TID.X ;  /* 0x00000000000a7919 */ /* 0x000e620000002100 */
[----:B------:R-:W2:Y:S05]  /*0040*/  S2R R11, SR_CTAID.Y ;  /* 0x00000000000b7919 */ /* 0x000eaa0000002600 */
[----:B------:R-:W3:Y:S08]  /*0050*/  S2UR UR6, SR_CTAID.X ;  /* 0x00000000000679c3 */ /* 0x000ef00000002500 */
[----:B------:R-:W4:Y:S01]  /*0060*/  LDC.64 R2, c[0x0][0x380] ;  /* 0x0000e000ff027b82 */ /* 0x000f220000000a00 */
[----:B0-----:R-:W3:Y:S04]  /*0070*/  LDG.E.CONSTANT R4, desc[UR4][R6.64+0x10] ;  /* 0x0000100406047981 */ /* 0x001ee8000c1e9900 */
[----:B------:R-:W5:Y:S04]  /*0080*/  LDG.E.CONSTANT R0, desc[UR4][R6.64+0x8] ;  /* 0x0000080406007981 */ /* 0x000f68000c1e9900 */
[----:B------:R-:W5:Y:S04]  /*0090*/  LDG.E.CONSTANT R5, desc[UR4][R6.64+0x4] ;  /* 0x0000040406057981 */ /* 0x000f68000c1e9900 */
[----:B------:R-:W2:Y:S04]  /*00a0*/  LDG.E.CONSTANT R8, desc[UR4][R6.64+0x14] ;  /* 0x0000140406087981 */ /* 0x000ea8000c1e9900 */
[----:B------:R-:W4:Y:S01]  /*00b0*/  LDG.E.CONSTANT R9, desc[UR4][R6.64+0x18] ;  /* 0x0000180406097981 */ /* 0x000f22000c1e9900 */
[----:B---3--:R-:W-:Y:S01]  /*00c0*/  IADD3 R4, PT, PT, R4, UR6, RZ ;  /* 0x0000000604047c10 */ /* 0x008fe2000fffe0ff */
[----:B-----5:R-:W-:-:S04]  /*00d0*/  IMAD R5, R0, R5, RZ ;  /* 0x0000000500057224 */ /* 0x020fc800078e02ff */
[----:B-1----:R-:W-:Y:S01]  /*00e0*/  IMAD R4, R5, R4, R10 ;  /* 0x0000000405047224 */ /* 0x002fe200078e020a */
[----:B--2---:R-:W-:Y:S02]  /*00f0*/  IADD3 R5, PT, PT, R8, R11, RZ ;  /* 0x0000000b08057210 */ /* 0x004fe40007ffe0ff */
[----:B------:R-:W2:Y:S02]  /*0100*/  LDG.E.CONSTANT R8, desc[UR4][R6.64+0x1c] ;  /* 0x00001c0406087981 */ /* 0x000ea4000c1e9900 */
[----:B----4-:R-:W-:-:S05]  /*0110*/  IADD3 R4, PT, PT, R9, R4, RZ ;  /* 0x0000000409047210 */ /* 0x010fca0007ffe0ff */
[----:B------:R-:W-:-:S04]  /*0120*/  IMAD R5, R0, R5, R4 ;  /* 0x0000000500057224 */ /* 0x000fc800078e0204 */
[----:B------:R-:W-:Y:S02]  /*0130*/  IMAD.WIDE R2, R5, 0x4, R2 ;  /* 0x0000000405027825 */ /* 0x000fe400078e0202 */
[----:B------:R-:W0:Y:S04]  /*0140*/  LDC.64 R4, c[0x0][0x388] ;  /* 0x0000e200ff047b82 */ /* 0x000e280000000a00 */
[----:B------:R-:W3:Y:S01]  /*0150*/  LDG.E.CONSTANT R3, desc[UR4][R2.64] ;  /* 0x0000000402037981 */ /* 0x000ee2000c1e9900 */
[----:B--2---:R-:W-:-:S04]  /*0160*/  IMAD R9, R8, UR6, R11 ;  /* 0x0000000608097c24 */ /* 0x004fc8000f8e020b */
[----:B------:R-:W-:-:S04]  /*0170*/  IMAD R9, R8, R9, R10 ;  /* 0x0000000908097224 */ /* 0x000fc800078e020a */
[----:B0-----:R-:W-:-:S05]  /*0180*/  IMAD.WIDE R4, R9, 0x4, R4 ;  /* 0x0000000409047825 */ /* 0x001fca00078e0204 */
[----:B---3--:R-:W-:Y:S01]  /*0190*/  STG.E desc[UR4][R4.64], R3 ;  /* 0x0000000304007986 */ /* 0x008fe2000c101904 */
[----:B------:R-:W-:Y:S05]  /*01a0*/  EXIT ;  /* 0x000000000000794d */ /* 0x000fea0003800000 */
.L_x_7:
        /* <DEDUP_REMOVED lines=13> */
.L_x_12:


//--------------------- .nv.shared.reserved.0     --------------------------
	.section	.nv.shared.reserved.0,"aw",@nobits
	.weak		__nv_reservedSMEM_offset_0_alias
	.size		__nv_reservedSMEM_offset_0_alias, 0, 64
	.other		__nv_reservedSMEM_offset_0_alias,@"STO_CUDA_RESERVED_SHARED STV_DEFAULT"
__nv_reservedSMEM_offset_0_alias:
	.zero		0
	.zero		64


//--------------------- .nv.constant0.UNet3DKiTS19ArgMaxKernel --------------------------
	.section	.nv.constant0.UNet3DKiTS19ArgMaxKernel,"a",@progbits
	.sectionflags	@""
	.align	4
.nv.constant0.UNet3DKiTS19ArgMaxKernel:
	.zero		920


//--------------------- .nv.constant0.UNet3DKiTS19PatchKernel --------------------------
	.section	.nv.constant0.UNet3DKiTS19PatchKernel,"a",@progbits
	.sectionflags	@""
	.align	4
.nv.constant0.UNet3DKiTS19PatchKernel:
	.zero		928


//--------------------- .nv.constant0.UNet3DKiTS19SliceKernelI8CDHW32 --------------------------
	.section	.nv.constant0.UNet3DKiTS19SliceKernelI8CDHW32,"a",@progbits
	.sectionflags	@""
	.align	4
.nv.constant0.UNet3DKiTS19SliceKernelI8CDHW32:
	.zero		920


//--------------------- .nv.constant0.UNet3DKiTS19SliceKernelI8Linear --------------------------
	.section	.nv.constant0.UNet3DKiTS19SliceKernelI8Linear,"a",@progbits
	.sectionflags	@""
	.align	4
.nv.constant0.UNet3DKiTS19SliceKernelI8Linear:
	.zero		920


//--------------------- .nv.constant0.UNet3DKiTS19SliceKernelFP32Linear --------------------------
	.section	.nv.constant0.UNet3DKiTS19SliceKernelFP32Linear,"a",@progbits
	.sectionflags	@""
	.align	4
.nv.constant0.UNet3DKiTS19SliceKernelFP32Linear:
	.zero		920


//--------------------- SYMBOLS --------------------------

	.type		.nv.reservedSmem.offset0,@object
	.size		.nv.reservedSmem.offset0,0x4
